//
// Generated by NVIDIA NVVM Compiler
//
// Compiler Build ID: CL-36424714
// Cuda compilation tools, release 13.0, V13.0.88
// Based on NVVM 20.0.0
//

.version 9.0
.target sm_100
.address_size 64

	// .globl	_Z18reduceGlobalMemoryPfS_i
// _ZZ18reduceSharedMemoryPfS_iE5sdata has been demoted

.visible .entry _Z18reduceGlobalMemoryPfS_i(
	.param .u64 .ptr .align 1 _Z18reduceGlobalMemoryPfS_i_param_0,
	.param .u64 .ptr .align 1 _Z18reduceGlobalMemoryPfS_i_param_1,
	.param .u32 _Z18reduceGlobalMemoryPfS_i_param_2
)
{
	.reg .pred 	%p<7>;
	.reg .b32 	%r<31>;
	.reg .b32 	%f<25>;
	.reg .b64 	%rd<15>;

	ld.param.u64 	%rd3, [_Z18reduceGlobalMemoryPfS_i_param_0];
	ld.param.u64 	%rd2, [_Z18reduceGlobalMemoryPfS_i_param_1];
	ld.param.u32 	%r12, [_Z18reduceGlobalMemoryPfS_i_param_2];
	cvta.to.global.u64 	%rd1, %rd3;
	mov.u32 	%r13, %ctaid.x;
	mov.u32 	%r14, %ntid.x;
	mov.u32 	%r15, %tid.x;
	mad.lo.s32 	%r1, %r13, %r14, %r15;
	mov.u32 	%r16, %nctaid.x;
	mul.lo.s32 	%r2, %r14, %r16;
	setp.ge.s32 	%p1, %r1, %r12;
	mov.f32 	%f24, 0f00000000;
	@%p1 bra 	$L__BB0_7;
	add.s32 	%r17, %r1, %r2;
	max.s32 	%r18, %r12, %r17;
	setp.lt.s32 	%p2, %r17, %r12;
	selp.u32 	%r19, 1, 0, %p2;
	add.s32 	%r20, %r17, %r19;
	sub.s32 	%r21, %r18, %r20;
	div.u32 	%r22, %r21, %r2;
	add.s32 	%r3, %r22, %r19;
	and.b32  	%r23, %r3, 3;
	setp.eq.s32 	%p3, %r23, 3;
	mov.f32 	%f24, 0f00000000;
	mov.u32 	%r29, %r1;
	@%p3 bra 	$L__BB0_4;
	add.s32 	%r24, %r3, 1;
	and.b32  	%r25, %r24, 3;
	neg.s32 	%r27, %r25;
	mov.f32 	%f24, 0f00000000;
	mov.u32 	%r29, %r1;
$L__BB0_3:
	.pragma "nounroll";
	mul.wide.s32 	%rd4, %r29, 4;
	add.s64 	%rd5, %rd1, %rd4;
	ld.global.f32 	%f12, [%rd5];
	add.f32 	%f24, %f24, %f12;
	add.s32 	%r29, %r29, %r2;
	add.s32 	%r27, %r27, 1;
	setp.ne.s32 	%p4, %r27, 0;
	@%p4 bra 	$L__BB0_3;
$L__BB0_4:
	setp.lt.u32 	%p5, %r3, 3;
	@%p5 bra 	$L__BB0_7;
	mul.wide.s32 	%rd8, %r2, 4;
	shl.b32 	%r26, %r2, 2;
$L__BB0_6:
	mul.wide.s32 	%rd6, %r29, 4;
	add.s64 	%rd7, %rd1, %rd6;
	ld.global.f32 	%f13, [%rd7];
	add.f32 	%f14, %f24, %f13;
	add.s64 	%rd9, %rd7, %rd8;
	ld.global.f32 	%f15, [%rd9];
	add.f32 	%f16, %f14, %f15;
	add.s64 	%rd10, %rd9, %rd8;
	ld.global.f32 	%f17, [%rd10];
	add.f32 	%f18, %f16, %f17;
	add.s64 	%rd11, %rd10, %rd8;
	ld.global.f32 	%f19, [%rd11];
	add.f32 	%f24, %f18, %f19;
	add.s32 	%r29, %r26, %r29;
	setp.lt.s32 	%p6, %r29, %r12;
	@%p6 bra 	$L__BB0_6;
$L__BB0_7:
	cvta.to.global.u64 	%rd12, %rd2;
	mul.wide.s32 	%rd13, %r1, 4;
	add.s64 	%rd14, %rd12, %rd13;
	st.global.f32 	[%rd14], %f24;
	ret;

}
	// .globl	_Z18reduceSharedMemoryPfS_i
.visible .entry _Z18reduceSharedMemoryPfS_i(
	.param .u64 .ptr .align 1 _Z18reduceSharedMemoryPfS_i_param_0,
	.param .u64 .ptr .align 1 _Z18reduceSharedMemoryPfS_i_param_1,
	.param .u32 _Z18reduceSharedMemoryPfS_i_param_2
)
{
	.reg .pred 	%p<6>;
	.reg .b32 	%r<15>;
	.reg .b32 	%f<6>;
	.reg .b64 	%rd<9>;
	// demoted variable
	.shared .align 4 .b8 _ZZ18reduceSharedMemoryPfS_iE5sdata[1024];
	ld.param.u64 	%rd1, [_Z18reduceSharedMemoryPfS_i_param_0];
	ld.param.u64 	%rd2, [_Z18reduceSharedMemoryPfS_i_param_1];
	ld.param.u32 	%r8, [_Z18reduceSharedMemoryPfS_i_param_2];
	mov.u32 	%r1, %tid.x;
	mov.u32 	%r2, %ctaid.x;
	mov.u32 	%r14, %ntid.x;
	mad.lo.s32 	%r4, %r2, %r14, %r1;
	setp.ge.s32 	%p1, %r4, %r8;
	shl.b32 	%r9, %r1, 2;
	mov.u32 	%r10, _ZZ18reduceSharedMemoryPfS_iE5sdata;
	add.s32 	%r5, %r10, %r9;
	@%p1 bra 	$L__BB1_2;
	cvta.to.global.u64 	%rd3, %rd1;
	mul.wide.s32 	%rd4, %r4, 4;
	add.s64 	%rd5, %rd3, %rd4;
	ld.global.f32 	%f1, [%rd5];
	st.shared.f32 	[%r5], %f1;
	bra.uni 	$L__BB1_3;
$L__BB1_2:
	mov.b32 	%r11, 0;
	st.shared.u32 	[%r5], %r11;
$L__BB1_3:
	bar.sync 	0;
	setp.lt.u32 	%p2, %r14, 2;
	@%p2 bra 	$L__BB1_7;
$L__BB1_4:
	shr.u32 	%r7, %r14, 1;
	setp.ge.u32 	%p3, %r1, %r7;
	@%p3 bra 	$L__BB1_6;
	shl.b32 	%r12, %r7, 2;
	add.s32 	%r13, %r5, %r12;
	ld.shared.f32 	%f2, [%r13];
	ld.shared.f32 	%f3, [%r5];
	add.f32 	%f4, %f2, %f3;
	st.shared.f32 	[%r5], %f4;
$L__BB1_6:
	bar.sync 	0;
	setp.gt.u32 	%p4, %r14, 3;
	mov.u32 	%r14, %r7;
	@%p4 bra 	$L__BB1_4;
$L__BB1_7:
	setp.ne.s32 	%p5, %r1, 0;
	@%p5 bra 	$L__BB1_9;
	ld.shared.f32 	%f5, [_ZZ18reduceSharedMemoryPfS_iE5sdata];
	cvta.to.global.u64 	%rd6, %rd2;
	mul.wide.u32 	%rd7, %r2, 4;
	add.s64 	%rd8, %rd6, %rd7;
	st.global.f32 	[%rd8], %f5;
$L__BB1_9:
	ret;

}


// ===== COMPILED SASS (sm_100) =====

	.target	sm_100

	.elftype	@"ET_EXEC"


//--------------------- .note.nv.tkinfo           --------------------------
	.section	.note.nv.tkinfo,"",@"SHT_NOTE"
	.sectionflags	@"SHF_NOTE_NV_TKINFO"
	.tkinfo
        /*0018*/ 	.word	0x00000002
        /*0030*/ 	.string	""
        /*0030*/ 	.string	"ptxas"
        /*0030*/ 	.string	"Cuda compilation tools, release 13.0, V13.0.88"
        /*0030*/ 	.string	"Build cuda_13.0.r13.0/compiler.36424714_0"
        /*0030*/ 	.string	"-arch sm_100 -m 64 "



//--------------------- .note.nv.cuinfo           --------------------------
	.section	.note.nv.cuinfo,"",@"SHT_NOTE"
	.sectionflags	@"SHF_NOTE_NV_CUINFO"
        /*0018*/ 	.short	0x0002
        /*001a*/ 	.short	0x0064
        /*001c*/ 	.short	0x0082
	.zero		2


//--------------------- .nv.info                  --------------------------
	.section	.nv.info,"",@"SHT_CUDA_INFO"
	.align	4


	//----- nvinfo : EIATTR_REGCOUNT
	.align		4
        /*0000*/ 	.byte	0x04, 0x2f
        /*0002*/ 	.short	(.L_1 - .L_0)
	.align		4
.L_0:
        /*0004*/ 	.word	index@(_Z18reduceGlobalMemoryPfS_i)
        /*0008*/ 	.word	0x0000000f


	//----- nvinfo : EIATTR_FRAME_SIZE
	.align		4
.L_1:
        /*000c*/ 	.byte	0x04, 0x11
        /*000e*/ 	.short	(.L_3 - .L_2)
	.align		4
.L_2:
        /*0010*/ 	.word	index@(_Z18reduceGlobalMemoryPfS_i)
        /*0014*/ 	.word	0x00000000


	//----- nvinfo : EIATTR_REGCOUNT
	.align		4
.L_3:
        /*0018*/ 	.byte	0x04, 0x2f
        /*001a*/ 	.short	(.L_5 - .L_4)
	.align		4
.L_4:
        /*001c*/ 	.word	index@(_Z18reduceSharedMemoryPfS_i)
        /*0020*/ 	.word	0x0000000a


	//----- nvinfo : EIATTR_FRAME_SIZE
	.align		4
.L_5:
        /*0024*/ 	.byte	0x04, 0x11
        /*0026*/ 	.short	(.L_7 - .L_6)
	.align		4
.L_6:
        /*0028*/ 	.word	index@(_Z18reduceSharedMemoryPfS_i)
        /*002c*/ 	.word	0x00000000


	//----- nvinfo : EIATTR_MIN_STACK_SIZE
	.align		4
.L_7:
        /*0030*/ 	.byte	0x04, 0x12
        /*0032*/ 	.short	(.L_9 - .L_8)
	.align		4
.L_8:
        /*0034*/ 	.word	index@(_Z18reduceSharedMemoryPfS_i)
        /*0038*/ 	.word	0x00000000


	//----- nvinfo : EIATTR_MIN_STACK_SIZE
	.align		4
.L_9:
        /*003c*/ 	.byte	0x04, 0x12
        /*003e*/ 	.short	(.L_11 - .L_10)
	.align		4
.L_10:
        /*0040*/ 	.word	index@(_Z18reduceGlobalMemoryPfS_i)
        /*0044*/ 	.word	0x00000000
.L_11:


//--------------------- .nv.compat                --------------------------
	.section	.nv.compat,"",@"SHT_CUDA_COMPAT_INFO"
	.align	4
        /*0000*/ 	.byte	0x02, 0x09, 0x00, 0x00, 0x02, 0x02, 0x01, 0x00, 0x02, 0x05, 0x05, 0x00, 0x03, 0x07, 0x01, 0x01
        /*0010*/ 	.byte	0x02, 0x03, 0x00, 0x00, 0x02, 0x06, 0x01, 0x00, 0x04, 0x0b, 0x08, 0x00, 0x09, 0x00, 0x00, 0x00
        /*0020*/ 	.byte	0x00, 0x00, 0x00, 0x00


//--------------------- .nv.info._Z18reduceSharedMemoryPfS_i --------------------------
	.section	.nv.info._Z18reduceSharedMemoryPfS_i,"",@"SHT_CUDA_INFO"
	.sectionflags	@""
	.align	4


	//----- nvinfo : EIATTR_CUDA_API_VERSION
	.align		4
        /*0000*/ 	.byte	0x04, 0x37
        /*0002*/ 	.short	(.L_13 - .L_12)
.L_12:
        /*0004*/ 	.word	0x00000082


	//----- nvinfo : EIATTR_KPARAM_INFO
	.align		4
.L_13:
        /*0008*/ 	.byte	0x04, 0x17
        /*000a*/ 	.short	(.L_15 - .L_14)
.L_14:
        /*000c*/ 	.word	0x00000000
        /*0010*/ 	.short	0x0002
        /*0012*/ 	.short	0x0010
        /*0014*/ 	.byte	0x00, 0xf0, 0x11, 0x00


	//----- nvinfo : EIATTR_KPARAM_INFO
	.align		4
.L_15:
        /*0018*/ 	.byte	0x04, 0x17
        /*001a*/ 	.short	(.L_17 - .L_16)
.L_16:
        /*001c*/ 	.word	0x00000000
        /*0020*/ 	.short	0x0001
        /*0022*/ 	.short	0x0008
        /*0024*/ 	.byte	0x00, 0xf5, 0x21, 0x00


	//----- nvinfo : EIATTR_KPARAM_INFO
	.align		4
.L_17:
        /*0028*/ 	.byte	0x04, 0x17
        /*002a*/ 	.short	(.L_19 - .L_18)
.L_18:
        /*002c*/ 	.word	0x00000000
        /*0030*/ 	.short	0x0000
        /*0032*/ 	.short	0x0000
        /*0034*/ 	.byte	0x00, 0xf5, 0x21, 0x00


	//----- nvinfo : EIATTR_SPARSE_MMA_MASK
	.align		4
.L_19:
        /*0038*/ 	.byte	0x03, 0x50
        /*003a*/ 	.short	0x0000


	//----- nvinfo : EIATTR_MAXREG_COUNT
	.align		4
        /*003c*/ 	.byte	0x03, 0x1b
        /*003e*/ 	.short	0x00ff


	//----- nvinfo : EIATTR_NUM_BARRIERS
	.align		4
        /*0040*/ 	.byte	0x02, 0x4c
        /*0042*/ 	.byte	0x01
	.zero		1


	//----- nvinfo : EIATTR_MERCURY_ISA_VERSION
	.align		4
        /*0044*/ 	.byte	0x03, 0x5f
        /*0046*/ 	.short	0x0101


	//----- nvinfo : EIATTR_VRC_CTA_INIT_COUNT
	.align		4
        /*0048*/ 	.byte	0x02, 0x4a
	.zero		1
	.zero		1


	//----- nvinfo : EIATTR_EXIT_INSTR_OFFSETS
	.align		4
        /*004c*/ 	.byte	0x04, 0x1c
        /*004e*/ 	.short	(.L_21 - .L_20)


	//   ....[0]....
.L_20:
        /*0050*/ 	.word	0x00000210


	//   ....[1]....
        /*0054*/ 	.word	0x00000290


	//----- nvinfo : EIATTR_CBANK_PARAM_SIZE
	.align		4
.L_21:
        /*0058*/ 	.byte	0x03, 0x19
        /*005a*/ 	.short	0x0014


	//----- nvinfo : EIATTR_PARAM_CBANK
	.align		4
        /*005c*/ 	.byte	0x04, 0x0a
        /*005e*/ 	.short	(.L_23 - .L_22)
	.align		4
.L_22:
        /*0060*/ 	.word	index@(.nv.constant0._Z18reduceSharedMemoryPfS_i)
        /*0064*/ 	.short	0x0380
        /*0066*/ 	.short	0x0014


	//----- nvinfo : EIATTR_SW_WAR
	.align		4
.L_23:
        /*0068*/ 	.byte	0x04, 0x36
        /*006a*/ 	.short	(.L_25 - .L_24)
.L_24:
        /*006c*/ 	.word	0x00000008
.L_25:


//--------------------- .nv.info._Z18reduceGlobalMemoryPfS_i --------------------------
	.section	.nv.info._Z18reduceGlobalMemoryPfS_i,"",@"SHT_CUDA_INFO"
	.sectionflags	@""
	.align	4


	//----- nvinfo : EIATTR_CUDA_API_VERSION
	.align		4
        /*0000*/ 	.byte	0x04, 0x37
        /*0002*/ 	.short	(.L_27 - .L_26)
.L_26:
        /*0004*/ 	.word	0x00000082


	//----- nvinfo : EIATTR_KPARAM_INFO
	.align		4
.L_27:
        /*0008*/ 	.byte	0x04, 0x17
        /*000a*/ 	.short	(.L_29 - .L_28)
.L_28:
        /*000c*/ 	.word	0x00000000
        /*0010*/ 	.short	0x0002
        /*0012*/ 	.short	0x0010
        /*0014*/ 	.byte	0x00, 0xf0, 0x11, 0x00


	//----- nvinfo : EIATTR_KPARAM_INFO
	.align		4
.L_29:
        /*0018*/ 	.byte	0x04, 0x17
        /*001a*/ 	.short	(.L_31 - .L_30)
.L_30:
        /*001c*/ 	.word	0x00000000
        /*0020*/ 	.short	0x0001
        /*0022*/ 	.short	0x0008
        /*0024*/ 	.byte	0x00, 0xf5, 0x21, 0x00


	//----- nvinfo : EIATTR_KPARAM_INFO
	.align		4
.L_31:
        /*0028*/ 	.byte	0x04, 0x17
        /*002a*/ 	.short	(.L_33 - .L_32)
.L_32:
        /*002c*/ 	.word	0x00000000
        /*0030*/ 	.short	0x0000
        /*0032*/ 	.short	0x0000
        /*0034*/ 	.byte	0x00, 0xf5, 0x21, 0x00


	//----- nvinfo : EIATTR_SPARSE_MMA_MASK
	.align		4
.L_33:
        /*0038*/ 	.byte	0x03, 0x50
        /*003a*/ 	.short	0x0000


	//----- nvinfo : EIATTR_MAXREG_COUNT
	.align		4
        /*003c*/ 	.byte	0x03, 0x1b
        /*003e*/ 	.short	0x00ff


	//----- nvinfo : EIATTR_MERCURY_ISA_VERSION
	.align		4
        /*0040*/ 	.byte	0x03, 0x5f
        /*0042*/ 	.short	0x0101


	//----- nvinfo : EIATTR_VRC_CTA_INIT_COUNT
	.align		4
        /*0044*/ 	.byte	0x02, 0x4a
	.zero		1
	.zero		1


	//----- nvinfo : EIATTR_EXIT_INSTR_OFFSETS
	.align		4
        /*0048*/ 	.byte	0x04, 0x1c
        /*004a*/ 	.short	(.L_35 - .L_34)


	//   ....[0]....
.L_34:
        /*004c*/ 	.word	0x000004f0


	//----- nvinfo : EIATTR_CRS_STACK_SIZE
	.align		4
.L_35:
        /*0050*/ 	.byte	0x04, 0x1e
        /*0052*/ 	.short	(.L_37 - .L_36)
.L_36:
        /*0054*/ 	.word	0x00000000


	//----- nvinfo : EIATTR_CBANK_PARAM_SIZE
	.align		4
.L_37:
        /*0058*/ 	.byte	0x03, 0x19
        /*005a*/ 	.short	0x0014


	//----- nvinfo : EIATTR_PARAM_CBANK
	.align		4
        /*005c*/ 	.byte	0x04, 0x0a
        /*005e*/ 	.short	(.L_39 - .L_38)
	.align		4
.L_38:
        /*0060*/ 	.word	index@(.nv.constant0._Z18reduceGlobalMemoryPfS_i)
        /*0064*/ 	.short	0x0380
        /*0066*/ 	.short	0x0014


	//----- nvinfo : EIATTR_SW_WAR
	.align		4
.L_39:
        /*0068*/ 	.byte	0x04, 0x36
        /*006a*/ 	.short	(.L_41 - .L_40)
.L_40:
        /*006c*/ 	.word	0x00000008
.L_41:


//--------------------- .nv.callgraph             --------------------------
	.section	.nv.callgraph,"",@"SHT_CUDA_CALLGRAPH"
	.align	4
	.sectionentsize	8
	.align		4
        /*0000*/ 	.word	0x00000000
	.align		4
        /*0004*/ 	.word	0xffffffff
	.align		4
        /*0008*/ 	.word	0x00000000
	.align		4
        /*000c*/ 	.word	0xfffffffe
	.align		4
        /*0010*/ 	.word	0x00000000
	.align		4
        /*0014*/ 	.word	0xfffffffd
	.align		4
        /*0018*/ 	.word	0x00000000
	.align		4
        /*001c*/ 	.word	0xfffffffc


//--------------------- .text._Z18reduceSharedMemoryPfS_i --------------------------
	.section	.text._Z18reduceSharedMemoryPfS_i,"ax",@progbits
	.align	128
        .global         _Z18reduceSharedMemoryPfS_i
        .type           _Z18reduceSharedMemoryPfS_i,@function
        .size           _Z18reduceSharedMemoryPfS_i,(.L_x_10 - _Z18reduceSharedMemoryPfS_i)
        .other          _Z18reduceSharedMemoryPfS_i,@"STO_CUDA_ENTRY STV_DEFAULT"
_Z18reduceSharedMemoryPfS_i:
.text._Z18reduceSharedMemoryPfS_i:
[----:B------:R-:W-:Y:S01]  /*0000*/  LDC R1, c[0x0][0x37c] ;  /* 0x0000df00ff017b82 */ /* 0x000fe20000000800 */
[----:B------:R-:W0:Y:S01]  /*0010*/  S2R R6, SR_TID.X ;  /* 0x0000000000067919 */ /* 0x000e220000002100 */
[----:B------:R-:W0:Y:S01]  /*0020*/  LDCU UR8, c[0x0][0x360] ;  /* 0x00006c00ff0877ac */ /* 0x000e220008000800 */
[----:B------:R-:W0:Y:S01]  /*0030*/  S2R R7, SR_CTAID.X ;  /* 0x0000000000077919 */ /* 0x000e220000002500 */
[----:B------:R-:W1:Y:S01]  /*0040*/  LDCU UR4, c[0x0][0x390] ;  /* 0x00007200ff0477ac */ /* 0x000e620008000800 */
[----:B------:R-:W2:Y:S01]  /*0050*/  LDCU.64 UR6, c[0x0][0x358] ;  /* 0x00006b00ff0677ac */ /* 0x000ea20008000a00 */
[----:B0-----:R-:W-:-:S05]  /*0060*/  IMAD R5, R7, UR8, R6 ;  /* 0x0000000807057c24 */ /* 0x001fca000f8e0206 */
[----:B-1----:R-:W-:-:S13]  /*0070*/  ISETP.GE.AND P1, PT, R5, UR4, PT ;  /* 0x0000000405007c0c */ /* 0x002fda000bf26270 */
[----:B------:R-:W0:Y:S02]  /*0080*/  @!P1 LDC.64 R2, c[0x0][0x380] ;  /* 0x0000e000ff029b82 */ /* 0x000e240000000a00 */
[----:B0-----:R-:W-:-:S06]  /*0090*/  @!P1 IMAD.WIDE R2, R5, 0x4, R2 ;  /* 0x0000000405029825 */ /* 0x001fcc00078e0202 */
[----:B--2---:R-:W2:Y:S01]  /*00a0*/  @!P1 LDG.E R3, desc[UR6][R2.64] ;  /* 0x0000000602039981 */ /* 0x004ea2000c1e1900 */
[----:B------:R-:W0:Y:S01]  /*00b0*/  S2UR UR5, SR_CgaCtaId ;  /* 0x00000000000579c3 */ /* 0x000e220000008800 */
[----:B------:R-:W-:Y:S01]  /*00c0*/  IMAD.U32 R4, RZ, RZ, UR8 ;  /* 0x00000008ff047e24 */ /* 0x000fe2000f8e00ff */
[----:B------:R-:W-:Y:S01]  /*00d0*/  UMOV UR4, 0x400 ;  /* 0x0000040000047882 */ /* 0x000fe20000000000 */
[----:B------:R-:W-:-:S03]  /*00e0*/  ISETP.NE.AND P0, PT, R6, RZ, PT ;  /* 0x000000ff0600720c */ /* 0x000fc60003f05270 */
[----:B------:R-:W-:Y:S01]  /*00f0*/  ISETP.GE.U32.AND P2, PT, R4, 0x2, PT ;  /* 0x000000020400780c */ /* 0x000fe20003f46070 */
[----:B0-----:R-:W-:-:S06]  /*0100*/  ULEA UR4, UR5, UR4, 0x18 ;  /* 0x0000000405047291 */ /* 0x001fcc000f8ec0ff */
[----:B------:R-:W-:-:S05]  /*0110*/  LEA R0, R6, UR4, 0x2 ;  /* 0x0000000406007c11 */ /* 0x000fca000f8e10ff */
[----:B--2---:R0:W-:Y:S04]  /*0120*/  @!P1 STS [R0], R3 ;  /* 0x0000000300009388 */ /* 0x0041e80000000800 */
[----:B------:R0:W-:Y:S01]  /*0130*/  @P1 STS [R0], RZ ;  /* 0x000000ff00001388 */ /* 0x0001e20000000800 */
[----:B------:R-:W-:Y:S06]  /*0140*/  BAR.SYNC.DEFER_BLOCKING 0x0 ;  /* 0x0000000000007b1d */ /* 0x000fec0000010000 */
[----:B------:R-:W-:Y:S05]  /*0150*/  @!P2 BRA `(.L_x_0) ;  /* 0x00000000002ca947 */ /* 0x000fea0003800000 */
.L_x_1:
[----:B------:R-:W-:-:S04]  /*0160*/  SHF.R.U32.HI R5, RZ, 0x1, R4 ;  /* 0x00000001ff057819 */ /* 0x000fc80000011604 */
[----:B------:R-:W-:-:S13]  /*0170*/  ISETP.GE.U32.AND P1, PT, R6, R5, PT ;  /* 0x000000050600720c */ /* 0x000fda0003f26070 */
[----:B------:R-:W-:Y:S01]  /*0180*/  @!P1 IMAD R2, R5, 0x4, R0 ;  /* 0x0000000405029824 */ /* 0x000fe200078e0200 */
[----:B0-----:R-:W-:Y:S05]  /*0190*/  @!P1 LDS R3, [R0] ;  /* 0x0000000000039984 */ /* 0x001fea0000000800 */
[----:B------:R-:W0:Y:S02]  /*01a0*/  @!P1 LDS R2, [R2] ;  /* 0x0000000002029984 */ /* 0x000e240000000800 */
[----:B0-----:R-:W-:-:S05]  /*01b0*/  @!P1 FADD R3, R2, R3 ;  /* 0x0000000302039221 */ /* 0x001fca0000000000 */
[----:B------:R1:W-:Y:S01]  /*01c0*/  @!P1 STS [R0], R3 ;  /* 0x0000000300009388 */ /* 0x0003e20000000800 */
[----:B------:R-:W-:Y:S01]  /*01d0*/  BAR.SYNC.DEFER_BLOCKING 0x0 ;  /* 0x0000000000007b1d */ /* 0x000fe20000010000 */
[----:B------:R-:W-:Y:S01]  /*01e0*/  ISETP.GT.U32.AND P1, PT, R4, 0x3, PT ;  /* 0x000000030400780c */ /* 0x000fe20003f24070 */
[----:B------:R-:W-:-:S12]  /*01f0*/  IMAD.MOV.U32 R4, RZ, RZ, R5 ;  /* 0x000000ffff047224 */ /* 0x000fd800078e0005 */
[----:B-1----:R-:W-:Y:S05]  /*0200*/  @P1 BRA `(.L_x_1) ;  /* 0xfffffffc00d41947 */ /* 0x002fea000383ffff */
.L_x_0:
[----:B------:R-:W-:Y:S05]  /*0210*/  @P0 EXIT ;  /* 0x000000000000094d */ /* 0x000fea0003800000 */
[----:B------:R-:W1:Y:S01]  /*0220*/  S2UR UR5, SR_CgaCtaId ;  /* 0x00000000000579c3 */ /* 0x000e620000008800 */
[----:B------:R-:W-:-:S07]  /*0230*/  UMOV UR4, 0x400 ;  /* 0x0000040000047882 */ /* 0x000fce0000000000 */
[----:B0-----:R-:W0:Y:S01]  /*0240*/  LDC.64 R2, c[0x0][0x388] ;  /* 0x0000e200ff027b82 */ /* 0x001e220000000a00 */
[----:B-1----:R-:W-:Y:S01]  /*0250*/  ULEA UR4, UR5, UR4, 0x18 ;  /* 0x0000000405047291 */ /* 0x002fe2000f8ec0ff */
[----:B0-----:R-:W-:-:S08]  /*0260*/  IMAD.WIDE.U32 R2, R7, 0x4, R2 ;  /* 0x0000000407027825 */ /* 0x001fd000078e0002 */
[----:B------:R-:W0:Y:S04]  /*0270*/  LDS R5, [UR4] ;  /* 0x00000004ff057984 */ /* 0x000e280008000800 */
[----:B0-----:R-:W-:Y:S01]  /*0280*/  STG.E desc[UR6][R2.64], R5 ;  /* 0x0000000502007986 */ /* 0x001fe2000c101906 */
[----:B------:R-:W-:Y:S05]  /*0290*/  EXIT ;  /* 0x000000000000794d */ /* 0x000fea0003800000 */
.L_x_2:
[----:B------:R-:W-:-:S00]  /*02a0*/  BRA `(.L_x_2) ;  /* 0xfffffffc00fc7947 */ /* 0x000fc0000383ffff */
[----:B------:R-:W-:-:S00]  /*02b0*/  NOP ;  /* 0x0000000000007918 */ /* 0x000fc00000000000 */
        /* <DEDUP_REMOVED lines=12> */
.L_x_10:


//--------------------- .text._Z18reduceGlobalMemoryPfS_i --------------------------
	.section	.text._Z18reduceGlobalMemoryPfS_i,"ax",@progbits
	.align	128
        .global         _Z18reduceGlobalMemoryPfS_i
        .type           _Z18reduceGlobalMemoryPfS_i,@function
        .size           _Z18reduceGlobalMemoryPfS_i,(.L_x_11 - _Z18reduceGlobalMemoryPfS_i)
        .other          _Z18reduceGlobalMemoryPfS_i,@"STO_CUDA_ENTRY STV_DEFAULT"
_Z18reduceGlobalMemoryPfS_i:
.text._Z18reduceGlobalMemoryPfS_i:
[----:B------:R-:W-:Y:S01]  /*0000*/  LDC R1, c[0x0][0x37c] ;  /* 0x0000df00ff017b82 */ /* 0x000fe20000000800 */
[----:B------:R-:W0:Y:S07]  /*0010*/  S2R R0, SR_TID.X ;  /* 0x0000000000007919 */ /* 0x000e2e0000002100 */
[----:B------:R-:W0:Y:S01]  /*0020*/  S2UR UR6, SR_CTAID.X ;  /* 0x00000000000679c3 */ /* 0x000e220000002500 */
[----:B------:R-:W1:Y:S01]  /*0030*/  LDCU UR8, c[0x0][0x390] ;  /* 0x00007200ff0877ac */ /* 0x000e620008000800 */
[----:B------:R-:W-:Y:S01]  /*0040*/  BSSY.RECONVERGENT B0, `(.L_x_3) ;  /* 0x0000047000007945 */ /* 0x000fe20003800200 */
[----:B------:R-:W-:Y:S01]  /*0050*/  HFMA2 R2, -RZ, RZ, 0, 0 ;  /* 0x00000000ff027431 */ /* 0x000fe200000001ff */
[----:B------:R-:W2:Y:S04]  /*0060*/  LDCU.64 UR4, c[0x0][0x358] ;  /* 0x00006b00ff0477ac */ /* 0x000ea80008000a00 */
[----:B------:R-:W0:Y:S01]  /*0070*/  LDC R3, c[0x0][0x360] ;  /* 0x0000d800ff037b82 */ /* 0x000e220000000800 */
[----:B------:R-:W3:Y:S01]  /*0080*/  LDCU UR7, c[0x0][0x370] ;  /* 0x00006e00ff0777ac */ /* 0x000ee20008000800 */
[----:B0-----:R-:W-:-:S02]  /*0090*/  IMAD R0, R3, UR6, R0 ;  /* 0x0000000603007c24 */ /* 0x001fc4000f8e0200 */
[----:B---3--:R-:W-:-:S03]  /*00a0*/  IMAD R3, R3, UR7, RZ ;  /* 0x0000000703037c24 */ /* 0x008fc6000f8e02ff */
[----:B-1----:R-:W-:-:S13]  /*00b0*/  ISETP.GE.AND P0, PT, R0, UR8, PT ;  /* 0x0000000800007c0c */ /* 0x002fda000bf06270 */
[----:B--2---:R-:W-:Y:S05]  /*00c0*/  @P0 BRA `(.L_x_4) ;  /* 0x0000000000f80947 */ /* 0x004fea0003800000 */
[----:B------:R-:W0:Y:S01]  /*00d0*/  I2F.U32.RP R8, R3 ;  /* 0x0000000300087306 */ /* 0x000e220000209000 */
[----:B------:R-:W-:Y:S01]  /*00e0*/  IMAD.IADD R2, R0, 0x1, R3 ;  /* 0x0000000100027824 */ /* 0x000fe200078e0203 */
[----:B------:R-:W-:Y:S01]  /*00f0*/  IADD3 R9, PT, PT, RZ, -R3, RZ ;  /* 0x80000003ff097210 */ /* 0x000fe20007ffe0ff */
[----:B------:R-:W-:Y:S01]  /*0100*/  BSSY.RECONVERGENT B1, `(.L_x_5) ;  /* 0x0000029000017945 */ /* 0x000fe20003800200 */
[----:B------:R-:W-:Y:S01]  /*0110*/  ISETP.NE.U32.AND P2, PT, R3, RZ, PT ;  /* 0x000000ff0300720c */ /* 0x000fe20003f45070 */
[----:B------:R-:W-:Y:S01]  /*0120*/  IMAD.MOV.U32 R12, RZ, RZ, R0 ;  /* 0x000000ffff0c7224 */ /* 0x000fe200078e0000 */
[C---:B------:R-:W-:Y:S02]  /*0130*/  ISETP.GE.AND P0, PT, R2.reuse, UR8, PT ;  /* 0x0000000802007c0c */ /* 0x040fe4000bf06270 */
[----:B------:R-:W-:Y:S02]  /*0140*/  VIMNMX R7, PT, PT, R2, UR8, !PT ;  /* 0x0000000802077c48 */ /* 0x000fe4000ffe0100 */
[----:B------:R-:W-:-:S04]  /*0150*/  SEL R6, RZ, 0x1, P0 ;  /* 0x00000001ff067807 */ /* 0x000fc80000000000 */
[----:B------:R-:W-:Y:S01]  /*0160*/  IADD3 R2, PT, PT, R7, -R2, -R6 ;  /* 0x8000000207027210 */ /* 0x000fe20007ffe806 */
[----:B0-----:R-:W0:Y:S02]  /*0170*/  MUFU.RCP R8, R8 ;  /* 0x0000000800087308 */ /* 0x001e240000001000 */
[----:B0-----:R-:W-:-:S06]  /*0180*/  VIADD R4, R8, 0xffffffe ;  /* 0x0ffffffe08047836 */ /* 0x001fcc0000000000 */
[----:B------:R0:W1:Y:S02]  /*0190*/  F2I.FTZ.U32.TRUNC.NTZ R5, R4 ;  /* 0x0000000400057305 */ /* 0x000064000021f000 */
[----:B0-----:R-:W-:Y:S01]  /*01a0*/  MOV R4, RZ ;  /* 0x000000ff00047202 */ /* 0x001fe20000000f00 */
[----:B-1----:R-:W-:-:S04]  /*01b0*/  IMAD R9, R9, R5, RZ ;  /* 0x0000000509097224 */ /* 0x002fc800078e02ff */
[----:B------:R-:W-:-:S06]  /*01c0*/  IMAD.HI.U32 R5, R5, R9, R4 ;  /* 0x0000000905057227 */ /* 0x000fcc00078e0004 */
[----:B------:R-:W-:-:S04]  /*01d0*/  IMAD.HI.U32 R5, R5, R2, RZ ;  /* 0x0000000205057227 */ /* 0x000fc800078e00ff */
[----:B------:R-:W-:-:S04]  /*01e0*/  IMAD.MOV R4, RZ, RZ, -R5 ;  /* 0x000000ffff047224 */ /* 0x000fc800078e0a05 */
[----:B------:R-:W-:-:S05]  /*01f0*/  IMAD R2, R3, R4, R2 ;  /* 0x0000000403027224 */ /* 0x000fca00078e0202 */
[----:B------:R-:W-:-:S13]  /*0200*/  ISETP.GE.U32.AND P0, PT, R2, R3, PT ;  /* 0x000000030200720c */ /* 0x000fda0003f06070 */
[----:B------:R-:W-:Y:S01]  /*0210*/  @P0 IADD3 R2, PT, PT, -R3, R2, RZ ;  /* 0x0000000203020210 */ /* 0x000fe20007ffe1ff */
[----:B------:R-:W-:-:S03]  /*0220*/  @P0 VIADD R5, R5, 0x1 ;  /* 0x0000000105050836 */ /* 0x000fc60000000000 */
[----:B------:R-:W-:-:S13]  /*0230*/  ISETP.GE.U32.AND P1, PT, R2, R3, PT ;  /* 0x000000030200720c */ /* 0x000fda0003f26070 */
[----:B------:R-:W-:Y:S02]  /*0240*/  @P1 IADD3 R5, PT, PT, R5, 0x1, RZ ;  /* 0x0000000105051810 */ /* 0x000fe40007ffe0ff */
[----:B------:R-:W-:-:S05]  /*0250*/  @!P2 LOP3.LUT R5, RZ, R3, RZ, 0x33, !PT ;  /* 0x00000003ff05a212 */ /* 0x000fca00078e33ff */
[----:B------:R-:W-:-:S05]  /*0260*/  IMAD.IADD R5, R6, 0x1, R5 ;  /* 0x0000000106057824 */ /* 0x000fca00078e0205 */
[C---:B------:R-:W-:Y:S02]  /*0270*/  LOP3.LUT R2, R5.reuse, 0x3, RZ, 0xc0, !PT ;  /* 0x0000000305027812 */ /* 0x040fe400078ec0ff */
[----:B------:R-:W-:Y:S02]  /*0280*/  ISETP.GE.U32.AND P1, PT, R5, 0x3, PT ;  /* 0x000000030500780c */ /* 0x000fe40003f26070 */
[----:B------:R-:W-:Y:S02]  /*0290*/  ISETP.NE.AND P0, PT, R2, 0x3, PT ;  /* 0x000000030200780c */ /* 0x000fe40003f05270 */
[----:B------:R-:W-:-:S11]  /*02a0*/  MOV R2, RZ ;  /* 0x000000ff00027202 */ /* 0x000fd60000000f00 */
[----:B------:R-:W-:Y:S05]  /*02b0*/  @!P0 BRA `(.L_x_6) ;  /* 0x0000000000348947 */ /* 0x000fea0003800000 */
[----:B------:R-:W0:Y:S01]  /*02c0*/  LDC.64 R6, c[0x0][0x380] ;  /* 0x0000e000ff067b82 */ /* 0x000e220000000a00 */
[----:B------:R-:W-:Y:S01]  /*02d0*/  IADD3 R5, PT, PT, R5, 0x1, RZ ;  /* 0x0000000105057810 */ /* 0x000fe20007ffe0ff */
[----:B------:R-:W-:Y:S01]  /*02e0*/  IMAD.MOV.U32 R2, RZ, RZ, RZ ;  /* 0x000000ffff027224 */ /* 0x000fe200078e00ff */
[----:B------:R-:W-:Y:S02]  /*02f0*/  MOV R12, R0 ;  /* 0x00000000000c7202 */ /* 0x000fe40000000f00 */
[----:B------:R-:W-:-:S04]  /*0300*/  LOP3.LUT R5, R5, 0x3, RZ, 0xc0, !PT ;  /* 0x0000000305057812 */ /* 0x000fc800078ec0ff */
[----:B------:R-:W-:-:S07]  /*0310*/  IADD3 R8, PT, PT, -R5, RZ, RZ ;  /* 0x000000ff05087210 */ /* 0x000fce0007ffe1ff */
.L_x_7:
[----:B0-----:R-:W-:-:S06]  /*0320*/  IMAD.WIDE R4, R12, 0x4, R6 ;  /* 0x000000040c047825 */ /* 0x001fcc00078e0206 */
[----:B------:R-:W2:Y:S01]  /*0330*/  LDG.E R5, desc[UR4][R4.64] ;  /* 0x0000000404057981 */ /* 0x000ea2000c1e1900 */
[----:B------:R-:W-:Y:S01]  /*0340*/  VIADD R8, R8, 0x1 ;  /* 0x0000000108087836 */ /* 0x000fe20000000000 */
[----:B------:R-:W-:-:S04]  /*0350*/  IADD3 R12, PT, PT, R3, R12, RZ ;  /* 0x0000000c030c7210 */ /* 0x000fc80007ffe0ff */
[----:B------:R-:W-:Y:S01]  /*0360*/  ISETP.NE.AND P0, PT, R8, RZ, PT ;  /* 0x000000ff0800720c */ /* 0x000fe20003f05270 */
[----:B--2---:R-:W-:-:S12]  /*0370*/  FADD R2, R5, R2 ;  /* 0x0000000205027221 */ /* 0x004fd80000000000 */
[----:B------:R-:W-:Y:S05]  /*0380*/  @P0 BRA `(.L_x_7) ;  /* 0xfffffffc00e40947 */ /* 0x000fea000383ffff */
.L_x_6:
[----:B------:R-:W-:Y:S05]  /*0390*/  BSYNC.RECONVERGENT B1 ;  /* 0x0000000000017941 */ /* 0x000fea0003800200 */
.L_x_5:
[----:B------:R-:W-:Y:S05]  /*03a0*/  @!P1 BRA `(.L_x_4) ;  /* 0x0000000000409947 */ /* 0x000fea0003800000 */
.L_x_8:
[----:B------:R-:W0:Y:S02]  /*03b0*/  LDC.64 R4, c[0x0][0x380] ;  /* 0x0000e000ff047b82 */ /* 0x000e240000000a00 */
[----:B0-----:R-:W-:-:S04]  /*03c0*/  IMAD.WIDE R10, R12, 0x4, R4 ;  /* 0x000000040c0a7825 */ /* 0x001fc800078e0204 */
[C---:B------:R-:W-:Y:S02]  /*03d0*/  IMAD.WIDE R4, R3.reuse, 0x4, R10 ;  /* 0x0000000403047825 */ /* 0x040fe400078e020a */
[----:B------:R-:W2:Y:S02]  /*03e0*/  LDG.E R11, desc[UR4][R10.64] ;  /* 0x000000040a0b7981 */ /* 0x000ea4000c1e1900 */
[C---:B------:R-:W-:Y:S02]  /*03f0*/  IMAD.WIDE R6, R3.reuse, 0x4, R4 ;  /* 0x0000000403067825 */ /* 0x040fe400078e0204 */
[----:B------:R-:W3:Y:S02]  /*0400*/  LDG.E R5, desc[UR4][R4.64] ;  /* 0x0000000404057981 */ /* 0x000ee4000c1e1900 */
[C---:B------:R-:W-:Y:S02]  /*0410*/  IMAD.WIDE R8, R3.reuse, 0x4, R6 ;  /* 0x0000000403087825 */ /* 0x040fe400078e0206 */
[----:B------:R-:W4:Y:S04]  /*0420*/  LDG.E R7, desc[UR4][R6.64] ;  /* 0x0000000406077981 */ /* 0x000f28000c1e1900 */
[----:B------:R-:W5:Y:S01]  /*0430*/  LDG.E R9, desc[UR4][R8.64] ;  /* 0x0000000408097981 */ /* 0x000f62000c1e1900 */
[----:B------:R-:W-:-:S04]  /*0440*/  LEA R12, R3, R12, 0x2 ;  /* 0x0000000c030c7211 */ /* 0x000fc800078e10ff */
[----:B------:R-:W-:Y:S01]  /*0450*/  ISETP.GE.AND P0, PT, R12, UR8, PT ;  /* 0x000000080c007c0c */ /* 0x000fe2000bf06270 */
[----:B--2---:R-:W-:-:S04]  /*0460*/  FADD R2, R11, R2 ;  /* 0x000000020b027221 */ /* 0x004fc80000000000 */
[----:B---3--:R-:W-:-:S04]  /*0470*/  FADD R2, R2, R5 ;  /* 0x0000000502027221 */ /* 0x008fc80000000000 */
[----:B----4-:R-:W-:-:S04]  /*0480*/  FADD R2, R2, R7 ;  /* 0x0000000702027221 */ /* 0x010fc80000000000 */
[----:B-----5:R-:W-:Y:S01]  /*0490*/  FADD R2, R2, R9 ;  /* 0x0000000902027221 */ /* 0x020fe20000000000 */
[----:B------:R-:W-:Y:S06]  /*04a0*/  @!P0 BRA `(.L_x_8) ;  /* 0xfffffffc00c08947 */ /* 0x000fec000383ffff */
.L_x_4:
[----:B------:R-:W-:Y:S05]  /*04b0*/  BSYNC.RECONVERGENT B0 ;  /* 0x0000000000007941 */ /* 0x000fea0003800200 */
.L_x_3:
[----:B------:R-:W0:Y:S02]  /*04c0*/  LDC.64 R4, c[0x0][0x388] ;  /* 0x0000e200ff047b82 */ /* 0x000e240000000a00 */
[----:B0-----:R-:W-:-:S05]  /*04d0*/  IMAD.WIDE R4, R0, 0x4, R4 ;  /* 0x0000000400047825 */ /* 0x001fca00078e0204 */
[----:B------:R-:W-:Y:S01]  /*04e0*/  STG.E desc[UR4][R4.64], R2 ;  /* 0x0000000204007986 */ /* 0x000fe2000c101904 */
[----:B------:R-:W-:Y:S05]  /*04f0*/  EXIT ;  /* 0x000000000000794d */ /* 0x000fea0003800000 */
.L_x_9:
        /* <DEDUP_REMOVED lines=16> */
.L_x_11:


//--------------------- .nv.shared._Z18reduceSharedMemoryPfS_i --------------------------
	.section	.nv.shared._Z18reduceSharedMemoryPfS_i,"aw",@nobits
	.sectionflags	@""
	.align	4
.nv.shared._Z18reduceSharedMemoryPfS_i:
	.zero		2048


//--------------------- .nv.shared.reserved.0     --------------------------
	.section	.nv.shared.reserved.0,"aw",@nobits
	.weak		__nv_reservedSMEM_offset_0_alias
	.size		__nv_reservedSMEM_offset_0_alias, 0, 64
	.other		__nv_reservedSMEM_offset_0_alias,@"STO_CUDA_RESERVED_SHARED STV_DEFAULT"
__nv_reservedSMEM_offset_0_alias:
	.zero		0
	.zero		64


//--------------------- .nv.constant0._Z18reduceSharedMemoryPfS_i --------------------------
	.section	.nv.constant0._Z18reduceSharedMemoryPfS_i,"a",@progbits
	.sectionflags	@""
	.align	4
.nv.constant0._Z18reduceSharedMemoryPfS_i:
	.zero		916


//--------------------- .nv.constant0._Z18reduceGlobalMemoryPfS_i --------------------------
	.section	.nv.constant0._Z18reduceGlobalMemoryPfS_i,"a",@progbits
	.sectionflags	@""
	.align	4
.nv.constant0._Z18reduceGlobalMemoryPfS_i:
	.zero		916


//--------------------- SYMBOLS --------------------------

	.type		.nv.reservedSmem.offset0,@object
	.size		.nv.reservedSmem.offset0,0x4
	.type		.nv.reservedSmem.cap,@object
	.size		.nv.reservedSmem.cap,0x4
